//
// Generated by NVIDIA NVVM Compiler
//
// Compiler Build ID: CL-36424714
// Cuda compilation tools, release 13.0, V13.0.88
// Based on NVVM 20.0.0
//

.version 9.0
.target sm_100
.address_size 64

	// .globl	_Z22multiplyMatricesKernelPiPKiS1_m

.visible .entry _Z22multiplyMatricesKernelPiPKiS1_m(
	.param .u64 .ptr .align 1 _Z22multiplyMatricesKernelPiPKiS1_m_param_0,
	.param .u64 .ptr .align 1 _Z22multiplyMatricesKernelPiPKiS1_m_param_1,
	.param .u64 .ptr .align 1 _Z22multiplyMatricesKernelPiPKiS1_m_param_2,
	.param .u64 _Z22multiplyMatricesKernelPiPKiS1_m_param_3
)
{
	.reg .pred 	%p<5>;
	.reg .b32 	%r<68>;
	.reg .b64 	%rd<18>;

	ld.param.u64 	%rd5, [_Z22multiplyMatricesKernelPiPKiS1_m_param_0];
	ld.param.u64 	%rd6, [_Z22multiplyMatricesKernelPiPKiS1_m_param_1];
	ld.param.u64 	%rd7, [_Z22multiplyMatricesKernelPiPKiS1_m_param_2];
	mov.u32 	%r10, %ctaid.y;
	mov.u32 	%r11, %ntid.y;
	mov.u32 	%r12, %tid.y;
	mad.lo.s32 	%r1, %r10, %r11, %r12;
	mov.u32 	%r13, %ctaid.x;
	mov.u32 	%r14, %ntid.x;
	mov.u32 	%r15, %tid.x;
	mad.lo.s32 	%r2, %r13, %r14, %r15;
	setp.gt.u32 	%p1, %r1, 4095;
	setp.gt.s32 	%p2, %r2, 4095;
	or.pred  	%p3, %p1, %p2;
	@%p3 bra 	$L__BB0_4;
	shl.b32 	%r3, %r1, 12;
	mul.wide.u32 	%rd8, %r3, 4;
	cvta.to.global.u64 	%rd9, %rd6;
	add.s64 	%rd10, %rd8, %rd9;
	add.s64 	%rd17, %rd10, 32;
	cvta.to.global.u64 	%rd11, %rd7;
	add.s64 	%rd2, %rd11, 131072;
	mov.b32 	%r66, 0;
	mov.u32 	%r65, %r2;
	mov.u32 	%r67, %r66;
$L__BB0_2:
	mul.wide.s32 	%rd12, %r65, 4;
	add.s64 	%rd13, %rd2, %rd12;
	ld.global.u32 	%r17, [%rd17+-32];
	ld.global.u32 	%r18, [%rd13+-131072];
	mad.lo.s32 	%r19, %r18, %r17, %r67;
	ld.global.u32 	%r20, [%rd17+-28];
	ld.global.u32 	%r21, [%rd13+-114688];
	mad.lo.s32 	%r22, %r21, %r20, %r19;
	ld.global.u32 	%r23, [%rd17+-24];
	ld.global.u32 	%r24, [%rd13+-98304];
	mad.lo.s32 	%r25, %r24, %r23, %r22;
	ld.global.u32 	%r26, [%rd17+-20];
	ld.global.u32 	%r27, [%rd13+-81920];
	mad.lo.s32 	%r28, %r27, %r26, %r25;
	ld.global.u32 	%r29, [%rd17+-16];
	ld.global.u32 	%r30, [%rd13+-65536];
	mad.lo.s32 	%r31, %r30, %r29, %r28;
	ld.global.u32 	%r32, [%rd17+-12];
	ld.global.u32 	%r33, [%rd13+-49152];
	mad.lo.s32 	%r34, %r33, %r32, %r31;
	ld.global.u32 	%r35, [%rd17+-8];
	ld.global.u32 	%r36, [%rd13+-32768];
	mad.lo.s32 	%r37, %r36, %r35, %r34;
	ld.global.u32 	%r38, [%rd17+-4];
	ld.global.u32 	%r39, [%rd13+-16384];
	mad.lo.s32 	%r40, %r39, %r38, %r37;
	ld.global.u32 	%r41, [%rd17];
	ld.global.u32 	%r42, [%rd13];
	mad.lo.s32 	%r43, %r42, %r41, %r40;
	ld.global.u32 	%r44, [%rd17+4];
	ld.global.u32 	%r45, [%rd13+16384];
	mad.lo.s32 	%r46, %r45, %r44, %r43;
	ld.global.u32 	%r47, [%rd17+8];
	ld.global.u32 	%r48, [%rd13+32768];
	mad.lo.s32 	%r49, %r48, %r47, %r46;
	ld.global.u32 	%r50, [%rd17+12];
	ld.global.u32 	%r51, [%rd13+49152];
	mad.lo.s32 	%r52, %r51, %r50, %r49;
	ld.global.u32 	%r53, [%rd17+16];
	ld.global.u32 	%r54, [%rd13+65536];
	mad.lo.s32 	%r55, %r54, %r53, %r52;
	ld.global.u32 	%r56, [%rd17+20];
	ld.global.u32 	%r57, [%rd13+81920];
	mad.lo.s32 	%r58, %r57, %r56, %r55;
	ld.global.u32 	%r59, [%rd17+24];
	ld.global.u32 	%r60, [%rd13+98304];
	mad.lo.s32 	%r61, %r60, %r59, %r58;
	ld.global.u32 	%r62, [%rd17+28];
	ld.global.u32 	%r63, [%rd13+114688];
	mad.lo.s32 	%r67, %r63, %r62, %r61;
	add.s32 	%r66, %r66, 16;
	add.s64 	%rd17, %rd17, 64;
	add.s32 	%r65, %r65, 65536;
	setp.ne.s32 	%p4, %r66, 4096;
	@%p4 bra 	$L__BB0_2;
	add.s32 	%r64, %r3, %r2;
	cvta.to.global.u64 	%rd14, %rd5;
	mul.wide.s32 	%rd15, %r64, 4;
	add.s64 	%rd16, %rd14, %rd15;
	st.global.u32 	[%rd16], %r67;
$L__BB0_4:
	ret;

}


// ===== COMPILED SASS (sm_100) =====

	.target	sm_100

	.elftype	@"ET_EXEC"


//--------------------- .note.nv.tkinfo           --------------------------
	.section	.note.nv.tkinfo,"",@"SHT_NOTE"
	.sectionflags	@"SHF_NOTE_NV_TKINFO"
	.tkinfo
        /*0018*/ 	.word	0x00000002
        /*0030*/ 	.string	""
        /*0030*/ 	.string	"ptxas"
        /*0030*/ 	.string	"Cuda compilation tools, release 13.0, V13.0.88"
        /*0030*/ 	.string	"Build cuda_13.0.r13.0/compiler.36424714_0"
        /*0030*/ 	.string	"-arch sm_100 -m 64 "



//--------------------- .note.nv.cuinfo           --------------------------
	.section	.note.nv.cuinfo,"",@"SHT_NOTE"
	.sectionflags	@"SHF_NOTE_NV_CUINFO"
        /*0018*/ 	.short	0x0002
        /*001a*/ 	.short	0x0064
        /*001c*/ 	.short	0x0082
	.zero		2


//--------------------- .nv.info                  --------------------------
	.section	.nv.info,"",@"SHT_CUDA_INFO"
	.align	4


	//----- nvinfo : EIATTR_REGCOUNT
	.align		4
        /*0000*/ 	.byte	0x04, 0x2f
        /*0002*/ 	.short	(.L_1 - .L_0)
	.align		4
.L_0:
        /*0004*/ 	.word	index@(_Z22multiplyMatricesKernelPiPKiS1_m)
        /*0008*/ 	.word	0x0000001f


	//----- nvinfo : EIATTR_FRAME_SIZE
	.align		4
.L_1:
        /*000c*/ 	.byte	0x04, 0x11
        /*000e*/ 	.short	(.L_3 - .L_2)
	.align		4
.L_2:
        /*0010*/ 	.word	index@(_Z22multiplyMatricesKernelPiPKiS1_m)
        /*0014*/ 	.word	0x00000000


	//----- nvinfo : EIATTR_MIN_STACK_SIZE
	.align		4
.L_3:
        /*0018*/ 	.byte	0x04, 0x12
        /*001a*/ 	.short	(.L_5 - .L_4)
	.align		4
.L_4:
        /*001c*/ 	.word	index@(_Z22multiplyMatricesKernelPiPKiS1_m)
        /*0020*/ 	.word	0x00000000
.L_5:


//--------------------- .nv.compat                --------------------------
	.section	.nv.compat,"",@"SHT_CUDA_COMPAT_INFO"
	.align	4
        /*0000*/ 	.byte	0x02, 0x09, 0x00, 0x00, 0x02, 0x02, 0x01, 0x00, 0x02, 0x05, 0x05, 0x00, 0x03, 0x07, 0x01, 0x01
        /*0010*/ 	.byte	0x02, 0x03, 0x00, 0x00, 0x02, 0x06, 0x01, 0x00, 0x04, 0x0b, 0x08, 0x00, 0x09, 0x00, 0x00, 0x00
        /*0020*/ 	.byte	0x00, 0x00, 0x00, 0x00


//--------------------- .nv.info._Z22multiplyMatricesKernelPiPKiS1_m --------------------------
	.section	.nv.info._Z22multiplyMatricesKernelPiPKiS1_m,"",@"SHT_CUDA_INFO"
	.sectionflags	@""
	.align	4


	//----- nvinfo : EIATTR_CUDA_API_VERSION
	.align		4
        /*0000*/ 	.byte	0x04, 0x37
        /*0002*/ 	.short	(.L_7 - .L_6)
.L_6:
        /*0004*/ 	.word	0x00000082


	//----- nvinfo : EIATTR_KPARAM_INFO
	.align		4
.L_7:
        /*0008*/ 	.byte	0x04, 0x17
        /*000a*/ 	.short	(.L_9 - .L_8)
.L_8:
        /*000c*/ 	.word	0x00000000
        /*0010*/ 	.short	0x0003
        /*0012*/ 	.short	0x0018
        /*0014*/ 	.byte	0x00, 0xf0, 0x21, 0x00


	//----- nvinfo : EIATTR_KPARAM_INFO
	.align		4
.L_9:
        /*0018*/ 	.byte	0x04, 0x17
        /*001a*/ 	.short	(.L_11 - .L_10)
.L_10:
        /*001c*/ 	.word	0x00000000
        /*0020*/ 	.short	0x0002
        /*0022*/ 	.short	0x0010
        /*0024*/ 	.byte	0x00, 0xf5, 0x21, 0x00


	//----- nvinfo : EIATTR_KPARAM_INFO
	.align		4
.L_11:
        /*0028*/ 	.byte	0x04, 0x17
        /*002a*/ 	.short	(.L_13 - .L_12)
.L_12:
        /*002c*/ 	.word	0x00000000
        /*0030*/ 	.short	0x0001
        /*0032*/ 	.short	0x0008
        /*0034*/ 	.byte	0x00, 0xf5, 0x21, 0x00


	//----- nvinfo : EIATTR_KPARAM_INFO
	.align		4
.L_13:
        /*0038*/ 	.byte	0x04, 0x17
        /*003a*/ 	.short	(.L_15 - .L_14)
.L_14:
        /*003c*/ 	.word	0x00000000
        /*0040*/ 	.short	0x0000
        /*0042*/ 	.short	0x0000
        /*0044*/ 	.byte	0x00, 0xf5, 0x21, 0x00


	//----- nvinfo : EIATTR_SPARSE_MMA_MASK
	.align		4
.L_15:
        /*0048*/ 	.byte	0x03, 0x50
        /*004a*/ 	.short	0x0000


	//----- nvinfo : EIATTR_MAXREG_COUNT
	.align		4
        /*004c*/ 	.byte	0x03, 0x1b
        /*004e*/ 	.short	0x00ff


	//----- nvinfo : EIATTR_MERCURY_ISA_VERSION
	.align		4
        /*0050*/ 	.byte	0x03, 0x5f
        /*0052*/ 	.short	0x0101


	//----- nvinfo : EIATTR_VRC_CTA_INIT_COUNT
	.align		4
        /*0054*/ 	.byte	0x02, 0x4a
	.zero		1
	.zero		1


	//----- nvinfo : EIATTR_EXIT_INSTR_OFFSETS
	.align		4
        /*0058*/ 	.byte	0x04, 0x1c
        /*005a*/ 	.short	(.L_17 - .L_16)


	//   ....[0]....
.L_16:
        /*005c*/ 	.word	0x000000b0


	//   ....[1]....
        /*0060*/ 	.word	0x00000550


	//----- nvinfo : EIATTR_CBANK_PARAM_SIZE
	.align		4
.L_17:
        /*0064*/ 	.byte	0x03, 0x19
        /*0066*/ 	.short	0x0020


	//----- nvinfo : EIATTR_PARAM_CBANK
	.align		4
        /*0068*/ 	.byte	0x04, 0x0a
        /*006a*/ 	.short	(.L_19 - .L_18)
	.align		4
.L_18:
        /*006c*/ 	.word	index@(.nv.constant0._Z22multiplyMatricesKernelPiPKiS1_m)
        /*0070*/ 	.short	0x0380
        /*0072*/ 	.short	0x0020


	//----- nvinfo : EIATTR_SW_WAR
	.align		4
.L_19:
        /*0074*/ 	.byte	0x04, 0x36
        /*0076*/ 	.short	(.L_21 - .L_20)
.L_20:
        /*0078*/ 	.word	0x00000008
.L_21:


//--------------------- .nv.callgraph             --------------------------
	.section	.nv.callgraph,"",@"SHT_CUDA_CALLGRAPH"
	.align	4
	.sectionentsize	8
	.align		4
        /*0000*/ 	.word	0x00000000
	.align		4
        /*0004*/ 	.word	0xffffffff
	.align		4
        /*0008*/ 	.word	0x00000000
	.align		4
        /*000c*/ 	.word	0xfffffffe
	.align		4
        /*0010*/ 	.word	0x00000000
	.align		4
        /*0014*/ 	.word	0xfffffffd
	.align		4
        /*0018*/ 	.word	0x00000000
	.align		4
        /*001c*/ 	.word	0xfffffffc


//--------------------- .text._Z22multiplyMatricesKernelPiPKiS1_m --------------------------
	.section	.text._Z22multiplyMatricesKernelPiPKiS1_m,"ax",@progbits
	.align	128
        .global         _Z22multiplyMatricesKernelPiPKiS1_m
        .type           _Z22multiplyMatricesKernelPiPKiS1_m,@function
        .size           _Z22multiplyMatricesKernelPiPKiS1_m,(.L_x_2 - _Z22multiplyMatricesKernelPiPKiS1_m)
        .other          _Z22multiplyMatricesKernelPiPKiS1_m,@"STO_CUDA_ENTRY STV_DEFAULT"
_Z22multiplyMatricesKernelPiPKiS1_m:
.text._Z22multiplyMatricesKernelPiPKiS1_m:
[----:B------:R-:W-:Y:S01]  /*0000*/  LDC R1, c[0x0][0x37c] ;  /* 0x0000df00ff017b82 */ /* 0x000fe20000000800 */
[----:B------:R-:W0:Y:S07]  /*0010*/  S2R R3, SR_TID.X ;  /* 0x0000000000037919 */ /* 0x000e2e0000002100 */
[----:B------:R-:W1:Y:S01]  /*0020*/  LDC R7, c[0x0][0x364] ;  /* 0x0000d900ff077b82 */ /* 0x000e620000000800 */
[----:B------:R-:W1:Y:S07]  /*0030*/  S2R R2, SR_TID.Y ;  /* 0x0000000000027919 */ /* 0x000e6e0000002200 */
[----:B------:R-:W0:Y:S08]  /*0040*/  S2UR UR5, SR_CTAID.X ;  /* 0x00000000000579c3 */ /* 0x000e300000002500 */
[----:B------:R-:W0:Y:S08]  /*0050*/  LDC R0, c[0x0][0x360] ;  /* 0x0000d800ff007b82 */ /* 0x000e300000000800 */
[----:B------:R-:W1:Y:S01]  /*0060*/  S2UR UR4, SR_CTAID.Y ;  /* 0x00000000000479c3 */ /* 0x000e620000002600 */
[----:B0-----:R-:W-:-:S05]  /*0070*/  IMAD R0, R0, UR5, R3 ;  /* 0x0000000500007c24 */ /* 0x001fca000f8e0203 */
[----:B------:R-:W-:Y:S01]  /*0080*/  ISETP.GT.AND P0, PT, R0, 0xfff, PT ;  /* 0x00000fff0000780c */ /* 0x000fe20003f04270 */
[----:B-1----:R-:W-:-:S05]  /*0090*/  IMAD R7, R7, UR4, R2 ;  /* 0x0000000407077c24 */ /* 0x002fca000f8e0202 */
[----:B------:R-:W-:-:S13]  /*00a0*/  ISETP.GT.U32.OR P0, PT, R7, 0xfff, P0 ;  /* 0x00000fff0700780c */ /* 0x000fda0000704470 */
[----:B------:R-:W-:Y:S05]  /*00b0*/  @P0 EXIT ;  /* 0x000000000000094d */ /* 0x000fea0003800000 */
[----:B------:R-:W0:Y:S01]  /*00c0*/  LDC.64 R2, c[0x0][0x388] ;  /* 0x0000e200ff027b82 */ /* 0x000e220000000a00 */
[----:B------:R-:W1:Y:S01]  /*00d0*/  LDCU.64 UR6, c[0x0][0x390] ;  /* 0x00007200ff0677ac */ /* 0x000e620008000a00 */
[----:B------:R-:W-:Y:S01]  /*00e0*/  SHF.L.U32 R7, R7, 0xc, RZ ;  /* 0x0000000c07077819 */ /* 0x000fe200000006ff */
[----:B------:R-:W-:Y:S01]  /*00f0*/  HFMA2 R14, -RZ, RZ, 0, 0 ;  /* 0x00000000ff0e7431 */ /* 0x000fe200000001ff */
[----:B------:R-:W-:Y:S01]  /*0100*/  MOV R6, R0 ;  /* 0x0000000000067202 */ /* 0x000fe20000000f00 */
[----:B------:R-:W2:Y:S01]  /*0110*/  LDCU.64 UR8, c[0x0][0x358] ;  /* 0x00006b00ff0877ac */ /* 0x000ea20008000a00 */
[----:B------:R-:W-:Y:S01]  /*0120*/  UMOV UR4, URZ ;  /* 0x000000ff00047c82 */ /* 0x000fe20008000000 */
[----:B-1----:R-:W-:-:S04]  /*0130*/  UIADD3 UR5, UP0, UPT, UR6, 0x20000, URZ ;  /* 0x0002000006057890 */ /* 0x002fc8000ff1e0ff */
[----:B------:R-:W-:Y:S01]  /*0140*/  UIADD3.X UR6, UPT, UPT, URZ, UR7, URZ, UP0, !UPT ;  /* 0x00000007ff067290 */ /* 0x000fe200087fe4ff */
[----:B0-----:R-:W-:-:S03]  /*0150*/  IMAD.WIDE.U32 R2, R7, 0x4, R2 ;  /* 0x0000000407027825 */ /* 0x001fc600078e0002 */
[----:B------:R-:W-:-:S04]  /*0160*/  IADD3 R4, P0, PT, R2, 0x20, RZ ;  /* 0x0000002002047810 */ /* 0x000fc80007f1e0ff */
[----:B--2---:R-:W-:-:S09]  /*0170*/  IADD3.X R5, PT, PT, RZ, R3, RZ, P0, !PT ;  /* 0x00000003ff057210 */ /* 0x004fd200007fe4ff */
.L_x_0:
[----:B------:R-:W-:Y:S01]  /*0180*/  MOV R2, UR5 ;  /* 0x0000000500027c02 */ /* 0x000fe20008000f00 */
[----:B------:R-:W2:Y:S01]  /*0190*/  LDG.E R15, desc[UR8][R4.64+-0x20] ;  /* 0xffffe008040f7981 */ /* 0x000ea2000c1e1900 */
[----:B------:R-:W-:-:S03]  /*01a0*/  MOV R3, UR6 ;  /* 0x0000000600037c02 */ /* 0x000fc60008000f00 */
[----:B------:R-:W3:Y:S01]  /*01b0*/  LDG.E R24, desc[UR8][R4.64+-0x1c] ;  /* 0xffffe40804187981 */ /* 0x000ee2000c1e1900 */
[----:B------:R-:W-:-:S03]  /*01c0*/  IMAD.WIDE R2, R6, 0x4, R2 ;  /* 0x0000000406027825 */ /* 0x000fc600078e0202 */
[----:B------:R-:W4:Y:S04]  /*01d0*/  LDG.E R19, desc[UR8][R4.64+-0x18] ;  /* 0xffffe80804137981 */ /* 0x000f28000c1e1900 */
[----:B------:R-:W2:Y:S04]  /*01e0*/  LDG.E R16, desc[UR8][R2.64+-0x20000] ;  /* 0xfe00000802107981 */ /* 0x000ea8000c1e1900 */
[----:B------:R-:W3:Y:S04]  /*01f0*/  LDG.E R25, desc[UR8][R2.64+-0x1c000] ;  /* 0xfe40000802197981 */ /* 0x000ee8000c1e1900 */
[----:B------:R-:W4:Y:S04]  /*0200*/  LDG.E R18, desc[UR8][R2.64+-0x18000] ;  /* 0xfe80000802127981 */ /* 0x000f28000c1e1900 */
[----:B------:R-:W5:Y:S04]  /*0210*/  LDG.E R20, desc[UR8][R4.64+-0x14] ;  /* 0xffffec0804147981 */ /* 0x000f68000c1e1900 */
        /* <DEDUP_REMOVED lines=11> */
[----:B------:R-:W5:Y:S01]  /*02d0*/  LDG.E R26, desc[UR8][R4.64+0x1c] ;  /* 0x00001c08041a7981 */ /* 0x000f62000c1e1900 */
[----:B--2---:R-:W-:-:S03]  /*02e0*/  IMAD R15, R15, R16, R14 ;  /* 0x000000100f0f7224 */ /* 0x004fc600078e020e */
[----:B------:R-:W2:Y:S01]  /*02f0*/  LDG.E R16, desc[UR8][R4.64] ;  /* 0x0000000804107981 */ /* 0x000ea2000c1e1900 */
[----:B---3--:R-:W-:-:S03]  /*0300*/  IMAD R24, R24, R25, R15 ;  /* 0x0000001918187224 */ /* 0x008fc600078e020f */
[----:B------:R-:W3:Y:S01]  /*0310*/  LDG.E R14, desc[UR8][R4.64+0x4] ;  /* 0x00000408040e7981 */ /* 0x000ee2000c1e1900 */
[----:B----4-:R-:W-:-:S03]  /*0320*/  IMAD R24, R19, R18, R24 ;  /* 0x0000001213187224 */ /* 0x010fc600078e0218 */
[----:B------:R-:W3:Y:S04]  /*0330*/  LDG.E R15, desc[UR8][R2.64+0x4000] ;  /* 0x00400008020f7981 */ /* 0x000ee8000c1e1900 */
[----:B------:R-:W4:Y:S01]  /*0340*/  LDG.E R18, desc[UR8][R4.64+0x8] ;  /* 0x0000080804127981 */ /* 0x000f22000c1e1900 */
[----:B-----5:R-:W-:-:S03]  /*0350*/  IMAD R24, R20, R21, R24 ;  /* 0x0000001514187224 */ /* 0x020fc600078e0218 */
[----:B------:R-:W4:Y:S04]  /*0360*/  LDG.E R19, desc[UR8][R2.64+0x8000] ;  /* 0x0080000802137981 */ /* 0x000f28000c1e1900 */
[----:B------:R-:W5:Y:S01]  /*0370*/  LDG.E R20, desc[UR8][R4.64+0xc] ;  /* 0x00000c0804147981 */ /* 0x000f62000c1e1900 */
[----:B------:R-:W-:-:S03]  /*0380*/  IMAD R24, R22, R23, R24 ;  /* 0x0000001716187224 */ /* 0x000fc600078e0218 */
[----:B------:R-:W5:Y:S04]  /*0390*/  LDG.E R21, desc[UR8][R2.64+0xc000] ;  /* 0x00c0000802157981 */ /* 0x000f68000c1e1900 */
[----:B------:R-:W5:Y:S04]  /*03a0*/  LDG.E R22, desc[UR8][R4.64+0x10] ;  /* 0x0000100804167981 */ /* 0x000f68000c1e1900 */
[----:B------:R-:W5:Y:S01]  /*03b0*/  LDG.E R23, desc[UR8][R2.64+0x10000] ;  /* 0x0100000802177981 */ /* 0x000f62000c1e1900 */
[----:B------:R-:W-:-:S03]  /*03c0*/  IMAD R28, R12, R13, R24 ;  /* 0x0000000d0c1c7224 */ /* 0x000fc600078e0218 */
[----:B------:R-:W5:Y:S04]  /*03d0*/  LDG.E R24, desc[UR8][R4.64+0x14] ;  /* 0x0000140804187981 */ /* 0x000f68000c1e1900 */
[----:B------:R-:W5:Y:S04]  /*03e0*/  LDG.E R25, desc[UR8][R2.64+0x14000] ;  /* 0x0140000802197981 */ /* 0x000f68000c1e1900 */
[----:B------:R0:W5:Y:S04]  /*03f0*/  LDG.E R13, desc[UR8][R4.64+0x18] ;  /* 0x00001808040d7981 */ /* 0x000168000c1e1900 */
[----:B------:R-:W5:Y:S01]  /*0400*/  LDG.E R12, desc[UR8][R2.64+0x18000] ;  /* 0x01800008020c7981 */ /* 0x000f62000c1e1900 */
[----:B------:R-:W-:-:S04]  /*0410*/  IMAD R8, R9, R8, R28 ;  /* 0x0000000809087224 */ /* 0x000fc800078e021c */
[----:B------:R-:W-:Y:S01]  /*0420*/  IMAD R8, R10, R11, R8 ;  /* 0x0000000b0a087224 */ /* 0x000fe200078e0208 */
[----:B------:R-:W-:-:S04]  /*0430*/  UIADD3 UR4, UPT, UPT, UR4, 0x10, URZ ;  /* 0x0000001004047890 */ /* 0x000fc8000fffe0ff */
[----:B------:R-:W-:Y:S01]  /*0440*/  UISETP.NE.AND UP0, UPT, UR4, 0x1000, UPT ;  /* 0x000010000400788c */ /* 0x000fe2000bf05270 */
[----:B0-----:R-:W-:Y:S02]  /*0450*/  IADD3 R4, P0, PT, R4, 0x40, RZ ;  /* 0x0000004004047810 */ /* 0x001fe40007f1e0ff */
[----:B------:R-:W-:Y:S02]  /*0460*/  IADD3 R6, PT, PT, R6, 0x10000, RZ ;  /* 0x0001000006067810 */ /* 0x000fe40007ffe0ff */
[----:B------:R-:W-:Y:S01]  /*0470*/  IADD3.X R5, PT, PT, RZ, R5, RZ, P0, !PT ;  /* 0x00000005ff057210 */ /* 0x000fe200007fe4ff */
[----:B--2---:R-:W-:-:S04]  /*0480*/  IMAD R8, R16, R17, R8 ;  /* 0x0000001110087224 */ /* 0x004fc800078e0208 */
[----:B---3--:R-:W-:-:S04]  /*0490*/  IMAD R8, R14, R15, R8 ;  /* 0x0000000f0e087224 */ /* 0x008fc800078e0208 */
[----:B----4-:R-:W-:-:S04]  /*04a0*/  IMAD R8, R18, R19, R8 ;  /* 0x0000001312087224 */ /* 0x010fc800078e0208 */
[----:B-----5:R-:W-:-:S04]  /*04b0*/  IMAD R8, R20, R21, R8 ;  /* 0x0000001514087224 */ /* 0x020fc800078e0208 */
[----:B------:R-:W-:-:S04]  /*04c0*/  IMAD R8, R22, R23, R8 ;  /* 0x0000001716087224 */ /* 0x000fc800078e0208 */
[----:B------:R-:W-:-:S04]  /*04d0*/  IMAD R8, R24, R25, R8 ;  /* 0x0000001918087224 */ /* 0x000fc800078e0208 */
[----:B------:R-:W-:-:S04]  /*04e0*/  IMAD R8, R13, R12, R8 ;  /* 0x0000000c0d087224 */ /* 0x000fc800078e0208 */
[----:B------:R-:W-:Y:S01]  /*04f0*/  IMAD R14, R26, R27, R8 ;  /* 0x0000001b1a0e7224 */ /* 0x000fe200078e0208 */
[----:B------:R-:W-:Y:S06]  /*0500*/  BRA.U UP0, `(.L_x_0) ;  /* 0xfffffffd001c7547 */ /* 0x000fec000b83ffff */
[----:B------:R-:W0:Y:S01]  /*0510*/  LDC.64 R2, c[0x0][0x380] ;  /* 0x0000e000ff027b82 */ /* 0x000e220000000a00 */
[----:B------:R-:W-:-:S05]  /*0520*/  IADD3 R7, PT, PT, R0, R7, RZ ;  /* 0x0000000700077210 */ /* 0x000fca0007ffe0ff */
[----:B0-----:R-:W-:-:S05]  /*0530*/  IMAD.WIDE R2, R7, 0x4, R2 ;  /* 0x0000000407027825 */ /* 0x001fca00078e0202 */
[----:B------:R-:W-:Y:S01]  /*0540*/  STG.E desc[UR8][R2.64], R14 ;  /* 0x0000000e02007986 */ /* 0x000fe2000c101908 */
[----:B------:R-:W-:Y:S05]  /*0550*/  EXIT ;  /* 0x000000000000794d */ /* 0x000fea0003800000 */
.L_x_1:
[----:B------:R-:W-:-:S00]  /*0560*/  BRA `(.L_x_1) ;  /* 0xfffffffc00fc7947 */ /* 0x000fc0000383ffff */
[----:B------:R-:W-:-:S00]  /*0570*/  NOP ;  /* 0x0000000000007918 */ /* 0x000fc00000000000 */
        /* <DEDUP_REMOVED lines=8> */
.L_x_2:


//--------------------- .nv.shared.reserved.0     --------------------------
	.section	.nv.shared.reserved.0,"aw",@nobits
	.weak		__nv_reservedSMEM_offset_0_alias
	.size		__nv_reservedSMEM_offset_0_alias, 0, 64
	.other		__nv_reservedSMEM_offset_0_alias,@"STO_CUDA_RESERVED_SHARED STV_DEFAULT"
__nv_reservedSMEM_offset_0_alias:
	.zero		0
	.zero		64


//--------------------- .nv.constant0._Z22multiplyMatricesKernelPiPKiS1_m --------------------------
	.section	.nv.constant0._Z22multiplyMatricesKernelPiPKiS1_m,"a",@progbits
	.sectionflags	@""
	.align	4
.nv.constant0._Z22multiplyMatricesKernelPiPKiS1_m:
	.zero		928


//--------------------- SYMBOLS --------------------------

	.type		.nv.reservedSmem.offset0,@object
	.size		.nv.reservedSmem.offset0,0x4
